	.headerflags	@"EF_CUDA_TEXMODE_UNIFIED EF_CUDA_64BIT_ADDRESS EF_CUDA_ACCELERATORS EF_CUDA_SM90 EF_CUDA_VIRTUAL_SM(EF_CUDA_SM90)"
	.elftype	@"ET_EXEC"


//--------------------- .nv.info                  --------------------------
	.section	.nv.info,"",@"SHT_CUDA_INFO"
	.align	4


	//----- nvinfo : EIATTR_REGCOUNT
	.align		4
        /*0000*/ 	.byte	0x04, 0x2f
        /*0002*/ 	.short	(.L_1 - .L_0)
	.align		4
.L_0:
        /*0004*/ 	.word	index@(triton_poi_fused_max_pool2d_with_indices_18)
        /*0008*/ 	.word	0x00000010


	//----- nvinfo : EIATTR_MIN_STACK_SIZE
	.align		4
.L_1:
        /*000c*/ 	.byte	0x04, 0x12
        /*000e*/ 	.short	(.L_3 - .L_2)
	.align		4
.L_2:
        /*0010*/ 	.word	index@(triton_poi_fused_max_pool2d_with_indices_18)
        /*0014*/ 	.word	0x00000000


	//----- nvinfo : EIATTR_FRAME_SIZE
	.align		4
.L_3:
        /*0018*/ 	.byte	0x04, 0x11
        /*001a*/ 	.short	(.L_5 - .L_4)
	.align		4
.L_4:
        /*001c*/ 	.word	index@(triton_poi_fused_max_pool2d_with_indices_18)
        /*0020*/ 	.word	0x00000000


	//----- nvinfo : EIATTR_MIN_STACK_SIZE
	.align		4
.L_5:
        /*0024*/ 	.byte	0x04, 0x12
        /*0026*/ 	.short	(.L_7 - .L_6)
	.align		4
.L_6:
        /*0028*/ 	.word	index@(triton_poi_fused_max_pool2d_with_indices_18)
        /*002c*/ 	.word	0x00000000
.L_7:


//--------------------- .nv.info.triton_poi_fused_max_pool2d_with_indices_18 --------------------------
	.section	.nv.info.triton_poi_fused_max_pool2d_with_indices_18,"",@"SHT_CUDA_INFO"
	.sectionflags	@""
	.align	4


	//----- nvinfo : EIATTR_CUDA_API_VERSION
	.align		4
        /*0000*/ 	.byte	0x04, 0x37
        /*0002*/ 	.short	(.L_9 - .L_8)
.L_8:
        /*0004*/ 	.word	0x0000007c


	//----- nvinfo : EIATTR_KPARAM_INFO
	.align		4
.L_9:
        /*0008*/ 	.byte	0x04, 0x17
        /*000a*/ 	.short	(.L_11 - .L_10)
.L_10:
        /*000c*/ 	.word	0x00000000
        /*0010*/ 	.short	0x0002
        /*0012*/ 	.short	0x0010
        /*0014*/ 	.byte	0x00, 0xf0, 0x11, 0x00


	//----- nvinfo : EIATTR_KPARAM_INFO
	.align		4
.L_11:
        /*0018*/ 	.byte	0x04, 0x17
        /*001a*/ 	.short	(.L_13 - .L_12)
.L_12:
        /*001c*/ 	.word	0x00000000
        /*0020*/ 	.short	0x0001
        /*0022*/ 	.short	0x0008
        /*0024*/ 	.byte	0x00, 0xf4, 0x21, 0x00


	//----- nvinfo : EIATTR_KPARAM_INFO
	.align		4
.L_13:
        /*0028*/ 	.byte	0x04, 0x17
        /*002a*/ 	.short	(.L_15 - .L_14)
.L_14:
        /*002c*/ 	.word	0x00000000
        /*0030*/ 	.short	0x0000
        /*0032*/ 	.short	0x0000
        /*0034*/ 	.byte	0x00, 0xf4, 0x21, 0x00


	//----- nvinfo : EIATTR_SPARSE_MMA_MASK
	.align		4
.L_15:
        /*0038*/ 	.byte	0x03, 0x50
        /*003a*/ 	.short	0x0000


	//----- nvinfo : EIATTR_MAXREG_COUNT
	.align		4
        /*003c*/ 	.byte	0x03, 0x1b
        /*003e*/ 	.short	0x00ff


	//----- nvinfo : EIATTR_EXIT_INSTR_OFFSETS
	.align		4
        /*0040*/ 	.byte	0x04, 0x1c
        /*0042*/ 	.short	(.L_17 - .L_16)


	//   ....[0]....
.L_16:
        /*0044*/ 	.word	0x000002e0


	//----- nvinfo : EIATTR_REQNTID
	.align		4
.L_17:
        /*0048*/ 	.byte	0x04, 0x10
        /*004a*/ 	.short	(.L_19 - .L_18)
.L_18:
        /*004c*/ 	.word	0x00000080
        /*0050*/ 	.word	0x00000001
        /*0054*/ 	.word	0x00000001


	//----- nvinfo : EIATTR_CBANK_PARAM_SIZE
	.align		4
.L_19:
        /*0058*/ 	.byte	0x03, 0x19
        /*005a*/ 	.short	0x0014


	//----- nvinfo : EIATTR_PARAM_CBANK
	.align		4
        /*005c*/ 	.byte	0x04, 0x0a
        /*005e*/ 	.short	(.L_21 - .L_20)
	.align		4
.L_20:
        /*0060*/ 	.word	index@(.nv.constant0.triton_poi_fused_max_pool2d_with_indices_18)
        /*0064*/ 	.short	0x0210
        /*0066*/ 	.short	0x0014


	//----- nvinfo : EIATTR_SW_WAR
	.align		4
.L_21:
        /*0068*/ 	.byte	0x04, 0x36
        /*006a*/ 	.short	(.L_23 - .L_22)
.L_22:
        /*006c*/ 	.word	0x00000008
.L_23:


//--------------------- .nv.callgraph             --------------------------
	.section	.nv.callgraph,"",@"SHT_CUDA_CALLGRAPH"
	.align	4
	.sectionentsize	8
	.align		4
        /*0000*/ 	.word	0x00000000
	.align		4
        /*0004*/ 	.word	0xffffffff
	.align		4
        /*0008*/ 	.word	0x00000000
	.align		4
        /*000c*/ 	.word	0xfffffffe
	.align		4
        /*0010*/ 	.word	0x00000000
	.align		4
        /*0014*/ 	.word	0xfffffffd
	.align		4
        /*0018*/ 	.word	0x00000000
	.align		4
        /*001c*/ 	.word	0xfffffffc


//--------------------- .text.triton_poi_fused_max_pool2d_with_indices_18 --------------------------
	.section	.text.triton_poi_fused_max_pool2d_with_indices_18,"ax",@progbits
	.align	128
        .global         triton_poi_fused_max_pool2d_with_indices_18
        .type           triton_poi_fused_max_pool2d_with_indices_18,@function
        .size           triton_poi_fused_max_pool2d_with_indices_18,(.L_x_1 - triton_poi_fused_max_pool2d_with_indices_18)
        .other          triton_poi_fused_max_pool2d_with_indices_18,@"STO_CUDA_ENTRY STV_DEFAULT"
triton_poi_fused_max_pool2d_with_indices_18:
.text.triton_poi_fused_max_pool2d_with_indices_18:
[----:B------:R-:W-:Y:S01]  /*0000*/  LDC R1, c[0x0][0x28] ;  /* 0x00000a00ff017b82 */ /* 0x000fe20000000800 */
[----:B------:R-:W1:Y:S01]  /*0010*/  S2R R0, SR_TID.X ;  /* 0x0000000000007919 */ /* 0x000e620000002100 */
[----:B------:R-:W-:Y:S01]  /*0020*/  ULDC.64 UR4, c[0x0][0x208] ;  /* 0x0000820000047ab9 */ /* 0x000fe20000000a00 */
[----:B------:R-:W-:Y:S01]  /*0030*/  ULDC.64 UR6, c[0x0][0x218] ;  /* 0x0000860000067ab9 */ /* 0x000fe20000000a00 */
[----:B------:R-:W2:Y:S01]  /*0040*/  S2R R5, SR_CTAID.X ;  /* 0x0000000000057919 */ /* 0x000ea20000002500 */
[----:B-1----:R-:W-:Y:S02]  /*0050*/  LOP3.LUT R0, R0, 0x7f, RZ, 0xc0, !PT ;  /* 0x0000007f00007812 */ /* 0x002fe400078ec0ff */
[----:B--2---:R-:W-:-:S03]  /*0060*/  SHF.R.S32.HI R7, RZ, 0x18, R5 ;  /* 0x00000018ff077819 */ /* 0x004fc60000011405 */
[----:B------:R-:W-:Y:S01]  /*0070*/  IMAD R0, R5, 0x80, R0 ;  /* 0x0000008005007824 */ /* 0x000fe200078e0200 */
[----:B------:R-:W-:-:S04]  /*0080*/  SGXT R7, R7, 0x1 ;  /* 0x000000010707781a */ /* 0x000fc80000000200 */
[----:B------:R-:W-:Y:S02]  /*0090*/  SHF.R.S32.HI R3, RZ, 0x1f, R0 ;  /* 0x0000001fff037819 */ /* 0x000fe40000011400 */
[-C--:B------:R-:W-:Y:S02]  /*00a0*/  LEA.HI R6, R7, R0.reuse, RZ, 0xd ;  /* 0x0000000007067211 */ /* 0x080fe400078f68ff */
[----:B------:R-:W-:Y:S02]  /*00b0*/  LEA.HI R4, R3, R0, RZ, 0x9 ;  /* 0x0000000003047211 */ /* 0x000fe400078f48ff */
[----:B------:R-:W1:Y:S01]  /*00c0*/  LDC.64 R2, c[0x0][0x210] ;  /* 0x00008400ff027b82 */ /* 0x000e620000000a00 */
[----:B------:R-:W-:Y:S02]  /*00d0*/  SHF.R.S32.HI R6, RZ, 0xd, R6 ;  /* 0x0000000dff067819 */ /* 0x000fe40000011406 */
[----:B------:R-:W-:Y:S02]  /*00e0*/  SHF.R.S32.HI R5, RZ, 0x9, R4 ;  /* 0x00000009ff057819 */ /* 0x000fe40000011404 */
[----:B------:R-:W-:-:S02]  /*00f0*/  LOP3.LUT R7, R4, 0xfffffe00, RZ, 0xc0, !PT ;  /* 0xfffffe0004077812 */ /* 0x000fc400078ec0ff */
[----:B------:R-:W-:-:S03]  /*0100*/  LEA.HI R4, R5, R5, RZ, 0x4 ;  /* 0x0000000505047211 */ /* 0x000fc600078f20ff */
[----:B------:R-:W-:Y:S01]  /*0110*/  IMAD.IADD R7, R0, 0x1, -R7 ;  /* 0x0000000100077824 */ /* 0x000fe200078e0a07 */
[----:B------:R-:W-:-:S03]  /*0120*/  LOP3.LUT R4, R4, 0xfffffff0, RZ, 0xc0, !PT ;  /* 0xfffffff004047812 */ /* 0x000fc600078ec0ff */
[----:B------:R-:W-:Y:S02]  /*0130*/  IMAD R7, R6, 0x2420, R7 ;  /* 0x0000242006077824 */ /* 0x000fe400078e0207 */
[----:B------:R-:W-:-:S04]  /*0140*/  IMAD.IADD R4, R5, 0x1, -R4 ;  /* 0x0000000105047824 */ /* 0x000fc800078e0a04 */
[----:B------:R-:W-:-:S04]  /*0150*/  IMAD R11, R4, 0x220, R7 ;  /* 0x00000220040b7824 */ /* 0x000fc800078e0207 */
[C---:B------:R-:W-:Y:S02]  /*0160*/  VIADD R7, R11.reuse, 0x20 ;  /* 0x000000200b077836 */ /* 0x040fe40000000000 */
[----:B-1----:R-:W-:-:S04]  /*0170*/  IMAD.WIDE R4, R11, 0x4, R2 ;  /* 0x000000040b047825 */ /* 0x002fc800078e0202 */
[--C-:B------:R-:W-:Y:S02]  /*0180*/  IMAD.WIDE R6, R7, 0x4, R2.reuse ;  /* 0x0000000407067825 */ /* 0x100fe400078e0202 */
[----:B------:R-:W2:Y:S02]  /*0190*/  LDG.E R4, desc[UR4][R4.64] ;  /* 0x0000000404047981 */ /* 0x000ea4000c1e1900 */
[----:B------:R-:W-:Y:S02]  /*01a0*/  VIADD R9, R11, 0x220 ;  /* 0x000002200b097836 */ /* 0x000fe40000000000 */
[----:B------:R-:W2:Y:S02]  /*01b0*/  LDG.E R13, desc[UR4][R6.64] ;  /* 0x00000004060d7981 */ /* 0x000ea4000c1e1900 */
[----:B------:R-:W-:-:S05]  /*01c0*/  IMAD.WIDE R8, R9, 0x4, R2 ;  /* 0x0000000409087825 */ /* 0x000fca00078e0202 */
[----:B------:R-:W3:Y:S01]  /*01d0*/  LDG.E R10, desc[UR4][R8.64] ;  /* 0x00000004080a7981 */ /* 0x000ee2000c1e1900 */
[----:B------:R-:W-:-:S04]  /*01e0*/  VIADD R11, R11, 0x240 ;  /* 0x000002400b0b7836 */ /* 0x000fc80000000000 */
[----:B------:R-:W-:-:S06]  /*01f0*/  IMAD.WIDE R2, R11, 0x4, R2 ;  /* 0x000000040b027825 */ /* 0x000fcc00078e0202 */
[----:B------:R-:W4:Y:S01]  /*0200*/  LDG.E R3, desc[UR4][R2.64] ;  /* 0x0000000402037981 */ /* 0x000f22000c1e1900 */
[C---:B--2---:R-:W-:Y:S02]  /*0210*/  FSETP.GT.AND P0, PT, R13.reuse, R4, PT ;  /* 0x000000040d00720b */ /* 0x044fe40003f04000 */
[----:B------:R-:W-:Y:S02]  /*0220*/  FSETP.NAN.AND P2, PT, R13, R13, PT ;  /* 0x0000000d0d00720b */ /* 0x000fe40003f48000 */
[----:B---3--:R-:W-:-:S09]  /*0230*/  FSETP.NAN.AND P1, PT, R10, R10, PT ;  /* 0x0000000a0a00720b */ /* 0x008fd20003f28000 */
[----:B------:R-:W-:-:S04]  /*0240*/  @!P0 FSEL R13, R13, R4, P2 ;  /* 0x000000040d0d8208 */ /* 0x000fc80001000000 */
[----:B------:R-:W-:Y:S02]  /*0250*/  FSETP.GEU.AND P2, PT, R13, R10, PT ;  /* 0x0000000a0d00720b */ /* 0x000fe40003f4e000 */
[----:B------:R-:W-:Y:S02]  /*0260*/  SEL R5, RZ, 0x1, !P0 ;  /* 0x00000001ff057807 */ /* 0x000fe40004000000 */
[----:B------:R-:W-:Y:S02]  /*0270*/  @!P1 FSEL R10, R10, R13, !P2 ;  /* 0x0000000d0a0a9208 */ /* 0x000fe40005000000 */
[----:B------:R-:W-:Y:S02]  /*0280*/  IADD3 R4, P1, R0, UR6, RZ ;  /* 0x0000000600047c10 */ /* 0x000fe4000ff3e0ff */
[----:B------:R-:W-:Y:S02]  /*0290*/  SEL R6, R5, 0x2, P2 ;  /* 0x0000000205067807 */ /* 0x000fe40001000000 */
[----:B----4-:R-:W-:-:S02]  /*02a0*/  FSETP.GEU.AND P0, PT, R10, R3, PT ;  /* 0x000000030a00720b */ /* 0x010fc40003f0e000 */
[----:B------:R-:W-:Y:S02]  /*02b0*/  LEA.HI.X.SX32 R5, R0, UR7, 0x1, P1 ;  /* 0x0000000700057c11 */ /* 0x000fe400088f0eff */
[----:B------:R-:W-:-:S05]  /*02c0*/  SEL R3, R6, 0x3, P0 ;  /* 0x0000000306037807 */ /* 0x000fca0000000000 */
[----:B------:R-:W-:Y:S01]  /*02d0*/  STG.E.U8 desc[UR4][R4.64], R3 ;  /* 0x0000000304007986 */ /* 0x000fe2000c101104 */
[----:B------:R-:W-:Y:S05]  /*02e0*/  EXIT ;  /* 0x000000000000794d */ /* 0x000fea0003800000 */
.L_x_0:
[----:B------:R-:W-:-:S00]  /*02f0*/  BRA `(.L_x_0) ;  /* 0xfffffffc00fc7947 */ /* 0x000fc0000383ffff */
[----:B------:R-:W-:-:S00]  /*0300*/  NOP ;  /* 0x0000000000007918 */ /* 0x000fc00000000000 */
[----:B------:R-:W-:-:S00]  /*0310*/  NOP ;  /* 0x0000000000007918 */ /* 0x000fc00000000000 */
[----:B------:R-:W-:-:S00]  /*0320*/  NOP ;  /* 0x0000000000007918 */ /* 0x000fc00000000000 */
[----:B------:R-:W-:-:S00]  /*0330*/  NOP ;  /* 0x0000000000007918 */ /* 0x000fc00000000000 */
[----:B------:R-:W-:-:S00]  /*0340*/  NOP ;  /* 0x0000000000007918 */ /* 0x000fc00000000000 */
[----:B------:R-:W-:-:S00]  /*0350*/  NOP ;  /* 0x0000000000007918 */ /* 0x000fc00000000000 */
[----:B------:R-:W-:-:S00]  /*0360*/  NOP ;  /* 0x0000000000007918 */ /* 0x000fc00000000000 */
[----:B------:R-:W-:-:S00]  /*0370*/  NOP ;  /* 0x0000000000007918 */ /* 0x000fc00000000000 */
.L_x_1:


//--------------------- .nv.constant0.triton_poi_fused_max_pool2d_with_indices_18 --------------------------
	.section	.nv.constant0.triton_poi_fused_max_pool2d_with_indices_18,"a",@progbits
	.sectionflags	@""
	.align	4
.nv.constant0.triton_poi_fused_max_pool2d_with_indices_18:
	.zero		548
